//
// Generated by NVIDIA NVVM Compiler
//
// Compiler Build ID: CL-36424714
// Cuda compilation tools, release 13.0, V13.0.88
// Based on NVVM 20.0.0
//

.version 9.0
.target sm_100
.address_size 64

	// .globl	_Z10diffVectorPdS_S_i

.visible .entry _Z10diffVectorPdS_S_i(
	.param .u64 .ptr .align 1 _Z10diffVectorPdS_S_i_param_0,
	.param .u64 .ptr .align 1 _Z10diffVectorPdS_S_i_param_1,
	.param .u64 .ptr .align 1 _Z10diffVectorPdS_S_i_param_2,
	.param .u32 _Z10diffVectorPdS_S_i_param_3
)
{
	.reg .pred 	%p<7>;
	.reg .b32 	%r<31>;
	.reg .b64 	%rd<25>;
	.reg .b64 	%fd<16>;

	ld.param.u64 	%rd4, [_Z10diffVectorPdS_S_i_param_0];
	ld.param.u64 	%rd5, [_Z10diffVectorPdS_S_i_param_1];
	ld.param.u64 	%rd6, [_Z10diffVectorPdS_S_i_param_2];
	ld.param.u32 	%r12, [_Z10diffVectorPdS_S_i_param_3];
	cvta.to.global.u64 	%rd1, %rd6;
	cvta.to.global.u64 	%rd2, %rd5;
	cvta.to.global.u64 	%rd3, %rd4;
	mov.u32 	%r13, %tid.x;
	mov.u32 	%r14, %ctaid.x;
	mov.u32 	%r15, %ntid.x;
	mad.lo.s32 	%r29, %r14, %r15, %r13;
	mov.u32 	%r16, %nctaid.x;
	mul.lo.s32 	%r2, %r16, %r15;
	setp.ge.s32 	%p1, %r29, %r12;
	@%p1 bra 	$L__BB0_7;
	add.s32 	%r17, %r29, %r2;
	max.s32 	%r18, %r12, %r17;
	setp.lt.s32 	%p2, %r17, %r12;
	selp.u32 	%r19, 1, 0, %p2;
	add.s32 	%r20, %r17, %r19;
	sub.s32 	%r21, %r18, %r20;
	div.u32 	%r22, %r21, %r2;
	add.s32 	%r3, %r22, %r19;
	and.b32  	%r23, %r3, 3;
	setp.eq.s32 	%p3, %r23, 3;
	@%p3 bra 	$L__BB0_4;
	add.s32 	%r24, %r3, 1;
	and.b32  	%r25, %r24, 3;
	neg.s32 	%r27, %r25;
$L__BB0_3:
	.pragma "nounroll";
	mul.wide.s32 	%rd7, %r29, 8;
	add.s64 	%rd8, %rd1, %rd7;
	add.s64 	%rd9, %rd2, %rd7;
	add.s64 	%rd10, %rd3, %rd7;
	ld.global.f64 	%fd1, [%rd10];
	ld.global.f64 	%fd2, [%rd9];
	sub.f64 	%fd3, %fd1, %fd2;
	st.global.f64 	[%rd8], %fd3;
	add.s32 	%r29, %r29, %r2;
	add.s32 	%r27, %r27, 1;
	setp.ne.s32 	%p4, %r27, 0;
	@%p4 bra 	$L__BB0_3;
$L__BB0_4:
	setp.lt.u32 	%p5, %r3, 3;
	@%p5 bra 	$L__BB0_7;
	mul.wide.s32 	%rd15, %r2, 8;
	shl.b32 	%r26, %r2, 2;
$L__BB0_6:
	mul.wide.s32 	%rd11, %r29, 8;
	add.s64 	%rd12, %rd3, %rd11;
	ld.global.f64 	%fd4, [%rd12];
	add.s64 	%rd13, %rd2, %rd11;
	ld.global.f64 	%fd5, [%rd13];
	sub.f64 	%fd6, %fd4, %fd5;
	add.s64 	%rd14, %rd1, %rd11;
	st.global.f64 	[%rd14], %fd6;
	add.s64 	%rd16, %rd12, %rd15;
	ld.global.f64 	%fd7, [%rd16];
	add.s64 	%rd17, %rd13, %rd15;
	ld.global.f64 	%fd8, [%rd17];
	sub.f64 	%fd9, %fd7, %fd8;
	add.s64 	%rd18, %rd14, %rd15;
	st.global.f64 	[%rd18], %fd9;
	add.s64 	%rd19, %rd16, %rd15;
	ld.global.f64 	%fd10, [%rd19];
	add.s64 	%rd20, %rd17, %rd15;
	ld.global.f64 	%fd11, [%rd20];
	sub.f64 	%fd12, %fd10, %fd11;
	add.s64 	%rd21, %rd18, %rd15;
	st.global.f64 	[%rd21], %fd12;
	add.s64 	%rd22, %rd19, %rd15;
	ld.global.f64 	%fd13, [%rd22];
	add.s64 	%rd23, %rd20, %rd15;
	ld.global.f64 	%fd14, [%rd23];
	sub.f64 	%fd15, %fd13, %fd14;
	add.s64 	%rd24, %rd21, %rd15;
	st.global.f64 	[%rd24], %fd15;
	add.s32 	%r29, %r26, %r29;
	setp.lt.s32 	%p6, %r29, %r12;
	@%p6 bra 	$L__BB0_6;
$L__BB0_7:
	ret;

}


// ===== COMPILED SASS (sm_100) =====

	.target	sm_100

	.elftype	@"ET_EXEC"


//--------------------- .note.nv.tkinfo           --------------------------
	.section	.note.nv.tkinfo,"",@"SHT_NOTE"
	.sectionflags	@"SHF_NOTE_NV_TKINFO"
	.tkinfo
        /*0018*/ 	.word	0x00000002
        /*0030*/ 	.string	""
        /*0030*/ 	.string	"ptxas"
        /*0030*/ 	.string	"Cuda compilation tools, release 13.0, V13.0.88"
        /*0030*/ 	.string	"Build cuda_13.0.r13.0/compiler.36424714_0"
        /*0030*/ 	.string	"-arch sm_100 -m 64 "



//--------------------- .note.nv.cuinfo           --------------------------
	.section	.note.nv.cuinfo,"",@"SHT_NOTE"
	.sectionflags	@"SHF_NOTE_NV_CUINFO"
        /*0018*/ 	.short	0x0002
        /*001a*/ 	.short	0x0064
        /*001c*/ 	.short	0x0082
	.zero		2


//--------------------- .nv.info                  --------------------------
	.section	.nv.info,"",@"SHT_CUDA_INFO"
	.align	4


	//----- nvinfo : EIATTR_REGCOUNT
	.align		4
        /*0000*/ 	.byte	0x04, 0x2f
        /*0002*/ 	.short	(.L_1 - .L_0)
	.align		4
.L_0:
        /*0004*/ 	.word	index@(_Z10diffVectorPdS_S_i)
        /*0008*/ 	.word	0x0000001a


	//----- nvinfo : EIATTR_FRAME_SIZE
	.align		4
.L_1:
        /*000c*/ 	.byte	0x04, 0x11
        /*000e*/ 	.short	(.L_3 - .L_2)
	.align		4
.L_2:
        /*0010*/ 	.word	index@(_Z10diffVectorPdS_S_i)
        /*0014*/ 	.word	0x00000000


	//----- nvinfo : EIATTR_MIN_STACK_SIZE
	.align		4
.L_3:
        /*0018*/ 	.byte	0x04, 0x12
        /*001a*/ 	.short	(.L_5 - .L_4)
	.align		4
.L_4:
        /*001c*/ 	.word	index@(_Z10diffVectorPdS_S_i)
        /*0020*/ 	.word	0x00000000
.L_5:


//--------------------- .nv.compat                --------------------------
	.section	.nv.compat,"",@"SHT_CUDA_COMPAT_INFO"
	.align	4
        /*0000*/ 	.byte	0x02, 0x09, 0x00, 0x00, 0x02, 0x02, 0x01, 0x00, 0x02, 0x05, 0x05, 0x00, 0x03, 0x07, 0x01, 0x01
        /*0010*/ 	.byte	0x02, 0x03, 0x00, 0x00, 0x02, 0x06, 0x01, 0x00, 0x04, 0x0b, 0x08, 0x00, 0x01, 0x00, 0x00, 0x00
        /*0020*/ 	.byte	0x00, 0x00, 0x00, 0x00


//--------------------- .nv.info._Z10diffVectorPdS_S_i --------------------------
	.section	.nv.info._Z10diffVectorPdS_S_i,"",@"SHT_CUDA_INFO"
	.sectionflags	@""
	.align	4


	//----- nvinfo : EIATTR_CUDA_API_VERSION
	.align		4
        /*0000*/ 	.byte	0x04, 0x37
        /*0002*/ 	.short	(.L_7 - .L_6)
.L_6:
        /*0004*/ 	.word	0x00000082


	//----- nvinfo : EIATTR_KPARAM_INFO
	.align		4
.L_7:
        /*0008*/ 	.byte	0x04, 0x17
        /*000a*/ 	.short	(.L_9 - .L_8)
.L_8:
        /*000c*/ 	.word	0x00000000
        /*0010*/ 	.short	0x0003
        /*0012*/ 	.short	0x0018
        /*0014*/ 	.byte	0x00, 0xf0, 0x11, 0x00


	//----- nvinfo : EIATTR_KPARAM_INFO
	.align		4
.L_9:
        /*0018*/ 	.byte	0x04, 0x17
        /*001a*/ 	.short	(.L_11 - .L_10)
.L_10:
        /*001c*/ 	.word	0x00000000
        /*0020*/ 	.short	0x0002
        /*0022*/ 	.short	0x0010
        /*0024*/ 	.byte	0x00, 0xf5, 0x21, 0x00


	//----- nvinfo : EIATTR_KPARAM_INFO
	.align		4
.L_11:
        /*0028*/ 	.byte	0x04, 0x17
        /*002a*/ 	.short	(.L_13 - .L_12)
.L_12:
        /*002c*/ 	.word	0x00000000
        /*0030*/ 	.short	0x0001
        /*0032*/ 	.short	0x0008
        /*0034*/ 	.byte	0x00, 0xf5, 0x21, 0x00


	//----- nvinfo : EIATTR_KPARAM_INFO
	.align		4
.L_13:
        /*0038*/ 	.byte	0x04, 0x17
        /*003a*/ 	.short	(.L_15 - .L_14)
.L_14:
        /*003c*/ 	.word	0x00000000
        /*0040*/ 	.short	0x0000
        /*0042*/ 	.short	0x0000
        /*0044*/ 	.byte	0x00, 0xf5, 0x21, 0x00


	//----- nvinfo : EIATTR_SPARSE_MMA_MASK
	.align		4
.L_15:
        /*0048*/ 	.byte	0x03, 0x50
        /*004a*/ 	.short	0x0000


	//----- nvinfo : EIATTR_MAXREG_COUNT
	.align		4
        /*004c*/ 	.byte	0x03, 0x1b
        /*004e*/ 	.short	0x00ff


	//----- nvinfo : EIATTR_MERCURY_ISA_VERSION
	.align		4
        /*0050*/ 	.byte	0x03, 0x5f
        /*0052*/ 	.short	0x0101


	//----- nvinfo : EIATTR_VRC_CTA_INIT_COUNT
	.align		4
        /*0054*/ 	.byte	0x02, 0x4a
	.zero		1
	.zero		1


	//----- nvinfo : EIATTR_EXIT_INSTR_OFFSETS
	.align		4
        /*0058*/ 	.byte	0x04, 0x1c
        /*005a*/ 	.short	(.L_17 - .L_16)


	//   ....[0]....
.L_16:
        /*005c*/ 	.word	0x00000090


	//   ....[1]....
        /*0060*/ 	.word	0x000003a0


	//   ....[2]....
        /*0064*/ 	.word	0x000005d0


	//----- nvinfo : EIATTR_CRS_STACK_SIZE
	.align		4
.L_17:
        /*0068*/ 	.byte	0x04, 0x1e
        /*006a*/ 	.short	(.L_19 - .L_18)
.L_18:
        /*006c*/ 	.word	0x00000000


	//----- nvinfo : EIATTR_CBANK_PARAM_SIZE
	.align		4
.L_19:
        /*0070*/ 	.byte	0x03, 0x19
        /*0072*/ 	.short	0x001c


	//----- nvinfo : EIATTR_PARAM_CBANK
	.align		4
        /*0074*/ 	.byte	0x04, 0x0a
        /*0076*/ 	.short	(.L_21 - .L_20)
	.align		4
.L_20:
        /*0078*/ 	.word	index@(.nv.constant0._Z10diffVectorPdS_S_i)
        /*007c*/ 	.short	0x0380
        /*007e*/ 	.short	0x001c


	//----- nvinfo : EIATTR_SW_WAR
	.align		4
.L_21:
        /*0080*/ 	.byte	0x04, 0x36
        /*0082*/ 	.short	(.L_23 - .L_22)
.L_22:
        /*0084*/ 	.word	0x00000008
.L_23:


//--------------------- .nv.callgraph             --------------------------
	.section	.nv.callgraph,"",@"SHT_CUDA_CALLGRAPH"
	.align	4
	.sectionentsize	8
	.align		4
        /*0000*/ 	.word	0x00000000
	.align		4
        /*0004*/ 	.word	0xffffffff
	.align		4
        /*0008*/ 	.word	0x00000000
	.align		4
        /*000c*/ 	.word	0xfffffffe
	.align		4
        /*0010*/ 	.word	0x00000000
	.align		4
        /*0014*/ 	.word	0xfffffffd
	.align		4
        /*0018*/ 	.word	0x00000000
	.align		4
        /*001c*/ 	.word	0xfffffffc


//--------------------- .text._Z10diffVectorPdS_S_i --------------------------
	.section	.text._Z10diffVectorPdS_S_i,"ax",@progbits
	.align	128
        .global         _Z10diffVectorPdS_S_i
        .type           _Z10diffVectorPdS_S_i,@function
        .size           _Z10diffVectorPdS_S_i,(.L_x_5 - _Z10diffVectorPdS_S_i)
        .other          _Z10diffVectorPdS_S_i,@"STO_CUDA_ENTRY STV_DEFAULT"
_Z10diffVectorPdS_S_i:
.text._Z10diffVectorPdS_S_i:
[----:B------:R-:W-:Y:S01]  /*0000*/  LDC R1, c[0x0][0x37c] ;  /* 0x0000df00ff017b82 */ /* 0x000fe20000000800 */
[----:B------:R-:W0:Y:S07]  /*0010*/  S2R R3, SR_TID.X ;  /* 0x0000000000037919 */ /* 0x000e2e0000002100 */
[----:B------:R-:W0:Y:S01]  /*0020*/  S2UR UR4, SR_CTAID.X ;  /* 0x00000000000479c3 */ /* 0x000e220000002500 */
[----:B------:R-:W1:Y:S07]  /*0030*/  LDCU UR6, c[0x0][0x398] ;  /* 0x00007300ff0677ac */ /* 0x000e6e0008000800 */
[----:B------:R-:W0:Y:S01]  /*0040*/  LDC R0, c[0x0][0x360] ;  /* 0x0000d800ff007b82 */ /* 0x000e220000000800 */
[----:B------:R-:W2:Y:S01]  /*0050*/  LDCU UR5, c[0x0][0x370] ;  /* 0x00006e00ff0577ac */ /* 0x000ea20008000800 */
[----:B0-----:R-:W-:-:S02]  /*0060*/  IMAD R3, R0, UR4, R3 ;  /* 0x0000000400037c24 */ /* 0x001fc4000f8e0203 */
[----:B--2---:R-:W-:-:S03]  /*0070*/  IMAD R0, R0, UR5, RZ ;  /* 0x0000000500007c24 */ /* 0x004fc6000f8e02ff */
[----:B-1----:R-:W-:-:S13]  /*0080*/  ISETP.GE.AND P0, PT, R3, UR6, PT ;  /* 0x0000000603007c0c */ /* 0x002fda000bf06270 */
[----:B------:R-:W-:Y:S05]  /*0090*/  @P0 EXIT ;  /* 0x000000000000094d */ /* 0x000fea0003800000 */
[----:B------:R-:W0:Y:S01]  /*00a0*/  I2F.U32.RP R8, R0 ;  /* 0x0000000000087306 */ /* 0x000e220000209000 */
[C---:B------:R-:W-:Y:S01]  /*00b0*/  IMAD.IADD R2, R0.reuse, 0x1, R3 ;  /* 0x0000000100027824 */ /* 0x040fe200078e0203 */
[----:B------:R-:W-:Y:S01]  /*00c0*/  IADD3 R9, PT, PT, RZ, -R0, RZ ;  /* 0x80000000ff097210 */ /* 0x000fe20007ffe0ff */
[----:B------:R-:W1:Y:S01]  /*00d0*/  LDCU.64 UR4, c[0x0][0x358] ;  /* 0x00006b00ff0477ac */ /* 0x000e620008000a00 */
[----:B------:R-:W-:Y:S01]  /*00e0*/  ISETP.NE.U32.AND P2, PT, R0, RZ, PT ;  /* 0x000000ff0000720c */ /* 0x000fe20003f45070 */
[----:B------:R-:W-:Y:S01]  /*00f0*/  BSSY.RECONVERGENT B0, `(.L_x_0) ;  /* 0x000002a000007945 */ /* 0x000fe20003800200 */
[C---:B------:R-:W-:Y:S02]  /*0100*/  ISETP.GE.AND P0, PT, R2.reuse, UR6, PT ;  /* 0x0000000602007c0c */ /* 0x040fe4000bf06270 */
[----:B------:R-:W-:Y:S02]  /*0110*/  VIMNMX R7, PT, PT, R2, UR6, !PT ;  /* 0x0000000602077c48 */ /* 0x000fe4000ffe0100 */
[----:B------:R-:W-:-:S04]  /*0120*/  SEL R6, RZ, 0x1, P0 ;  /* 0x00000001ff067807 */ /* 0x000fc80000000000 */
[----:B------:R-:W-:Y:S01]  /*0130*/  IADD3 R7, PT, PT, R7, -R2, -R6 ;  /* 0x8000000207077210 */ /* 0x000fe20007ffe806 */
[----:B0-----:R-:W0:Y:S02]  /*0140*/  MUFU.RCP R8, R8 ;  /* 0x0000000800087308 */ /* 0x001e240000001000 */
[----:B0-----:R-:W-:-:S06]  /*0150*/  IADD3 R4, PT, PT, R8, 0xffffffe, RZ ;  /* 0x0ffffffe08047810 */ /* 0x001fcc0007ffe0ff */
[----:B------:R0:W2:Y:S02]  /*0160*/  F2I.FTZ.U32.TRUNC.NTZ R5, R4 ;  /* 0x0000000400057305 */ /* 0x0000a4000021f000 */
[----:B0-----:R-:W-:Y:S02]  /*0170*/  HFMA2 R4, -RZ, RZ, 0, 0 ;  /* 0x00000000ff047431 */ /* 0x001fe400000001ff */
[----:B--2---:R-:W-:-:S04]  /*0180*/  IMAD R9, R9, R5, RZ ;  /* 0x0000000509097224 */ /* 0x004fc800078e02ff */
[----:B------:R-:W-:-:S06]  /*0190*/  IMAD.HI.U32 R8, R5, R9, R4 ;  /* 0x0000000905087227 */ /* 0x000fcc00078e0004 */
[----:B------:R-:W-:-:S05]  /*01a0*/  IMAD.HI.U32 R5, R8, R7, RZ ;  /* 0x0000000708057227 */ /* 0x000fca00078e00ff */
[----:B------:R-:W-:-:S05]  /*01b0*/  IADD3 R2, PT, PT, -R5, RZ, RZ ;  /* 0x000000ff05027210 */ /* 0x000fca0007ffe1ff */
[----:B------:R-:W-:-:S05]  /*01c0*/  IMAD R7, R0, R2, R7 ;  /* 0x0000000200077224 */ /* 0x000fca00078e0207 */
[----:B------:R-:W-:-:S13]  /*01d0*/  ISETP.GE.U32.AND P0, PT, R7, R0, PT ;  /* 0x000000000700720c */ /* 0x000fda0003f06070 */
[----:B------:R-:W-:Y:S01]  /*01e0*/  @P0 IMAD.IADD R7, R7, 0x1, -R0 ;  /* 0x0000000107070824 */ /* 0x000fe200078e0a00 */
[----:B------:R-:W-:-:S04]  /*01f0*/  @P0 IADD3 R5, PT, PT, R5, 0x1, RZ ;  /* 0x0000000105050810 */ /* 0x000fc80007ffe0ff */
[----:B------:R-:W-:-:S13]  /*0200*/  ISETP.GE.U32.AND P1, PT, R7, R0, PT ;  /* 0x000000000700720c */ /* 0x000fda0003f26070 */
[----:B------:R-:W-:Y:S02]  /*0210*/  @P1 IADD3 R5, PT, PT, R5, 0x1, RZ ;  /* 0x0000000105051810 */ /* 0x000fe40007ffe0ff */
[----:B------:R-:W-:-:S05]  /*0220*/  @!P2 LOP3.LUT R5, RZ, R0, RZ, 0x33, !PT ;  /* 0x00000000ff05a212 */ /* 0x000fca00078e33ff */
[----:B------:R-:W-:-:S05]  /*0230*/  IMAD.IADD R2, R6, 0x1, R5 ;  /* 0x0000000106027824 */ /* 0x000fca00078e0205 */
[C---:B------:R-:W-:Y:S02]  /*0240*/  LOP3.LUT R4, R2.reuse, 0x3, RZ, 0xc0, !PT ;  /* 0x0000000302047812 */ /* 0x040fe400078ec0ff */
[----:B------:R-:W-:Y:S02]  /*0250*/  ISETP.GE.U32.AND P1, PT, R2, 0x3, PT ;  /* 0x000000030200780c */ /* 0x000fe40003f26070 */
[----:B------:R-:W-:-:S13]  /*0260*/  ISETP.NE.AND P0, PT, R4, 0x3, PT ;  /* 0x000000030400780c */ /* 0x000fda0003f05270 */
[----:B-1----:R-:W-:Y:S05]  /*0270*/  @!P0 BRA `(.L_x_1) ;  /* 0x0000000000448947 */ /* 0x002fea0003800000 */
[----:B------:R-:W0:Y:S01]  /*0280*/  LDC.64 R4, c[0x0][0x390] ;  /* 0x0000e400ff047b82 */ /* 0x000e220000000a00 */
[----:B------:R-:W-:-:S04]  /*0290*/  IADD3 R2, PT, PT, R2, 0x1, RZ ;  /* 0x0000000102027810 */ /* 0x000fc80007ffe0ff */
[----:B------:R-:W-:-:S03]  /*02a0*/  LOP3.LUT R2, R2, 0x3, RZ, 0xc0, !PT ;  /* 0x0000000302027812 */ /* 0x000fc600078ec0ff */
[----:B------:R-:W1:Y:S01]  /*02b0*/  LDC.64 R6, c[0x0][0x380] ;  /* 0x0000e000ff067b82 */ /* 0x000e620000000a00 */
[----:B------:R-:W-:-:S07]  /*02c0*/  IADD3 R2, PT, PT, -R2, RZ, RZ ;  /* 0x000000ff02027210 */ /* 0x000fce0007ffe1ff */
[----:B------:R-:W2:Y:S02]  /*02d0*/  LDC.64 R8, c[0x0][0x388] ;  /* 0x0000e200ff087b82 */ /* 0x000ea40000000a00 */
.L_x_2:
[----:B--2---:R-:W-:-:S04]  /*02e0*/  IMAD.WIDE R12, R3, 0x8, R8 ;  /* 0x00000008030c7825 */ /* 0x004fc800078e0208 */
[C---:B-1----:R-:W-:Y:S02]  /*02f0*/  IMAD.WIDE R14, R3.reuse, 0x8, R6 ;  /* 0x00000008030e7825 */ /* 0x042fe400078e0206 */
[----:B------:R-:W2:Y:S04]  /*0300*/  LDG.E.64 R12, desc[UR4][R12.64] ;  /* 0x000000040c0c7981 */ /* 0x000ea8000c1e1b00 */
[----:B------:R-:W2:Y:S01]  /*0310*/  LDG.E.64 R14, desc[UR4][R14.64] ;  /* 0x000000040e0e7981 */ /* 0x000ea2000c1e1b00 */
[----:B0--3--:R-:W-:Y:S01]  /*0320*/  IMAD.WIDE R10, R3, 0x8, R4 ;  /* 0x00000008030a7825 */ /* 0x009fe200078e0204 */
[----:B------:R-:W-:-:S03]  /*0330*/  IADD3 R3, PT, PT, R0, R3, RZ ;  /* 0x0000000300037210 */ /* 0x000fc60007ffe0ff */
[----:B------:R-:W-:-:S05]  /*0340*/  VIADD R2, R2, 0x1 ;  /* 0x0000000102027836 */ /* 0x000fca0000000000 */
[----:B------:R-:W-:Y:S01]  /*0350*/  ISETP.NE.AND P0, PT, R2, RZ, PT ;  /* 0x000000ff0200720c */ /* 0x000fe20003f05270 */
[----:B--2---:R-:W-:-:S07]  /*0360*/  DADD R16, R14, -R12 ;  /* 0x000000000e107229 */ /* 0x004fce000000080c */
[----:B------:R3:W-:Y:S05]  /*0370*/  STG.E.64 desc[UR4][R10.64], R16 ;  /* 0x000000100a007986 */ /* 0x0007ea000c101b04 */
[----:B------:R-:W-:Y:S05]  /*0380*/  @P0 BRA `(.L_x_2) ;  /* 0xfffffffc00d40947 */ /* 0x000fea000383ffff */
.L_x_1:
[----:B------:R-:W-:Y:S05]  /*0390*/  BSYNC.RECONVERGENT B0 ;  /* 0x0000000000007941 */ /* 0x000fea0003800200 */
.L_x_0:
[----:B------:R-:W-:Y:S05]  /*03a0*/  @!P1 EXIT ;  /* 0x000000000000994d */ /* 0x000fea0003800000 */
.L_x_3:
[----:B0-----:R-:W0:Y:S08]  /*03b0*/  LDC.64 R4, c[0x0][0x380] ;  /* 0x0000e000ff047b82 */ /* 0x001e300000000a00 */
[----:B------:R-:W3:Y:S08]  /*03c0*/  LDC.64 R6, c[0x0][0x388] ;  /* 0x0000e200ff067b82 */ /* 0x000ef00000000a00 */
[----:B------:R-:W1:Y:S01]  /*03d0*/  LDC.64 R8, c[0x0][0x390] ;  /* 0x0000e400ff087b82 */ /* 0x000e620000000a00 */
[----:B0-----:R-:W-:-:S05]  /*03e0*/  IMAD.WIDE R14, R3, 0x8, R4 ;  /* 0x00000008030e7825 */ /* 0x001fca00078e0204 */
[----:B------:R-:W2:Y:S01]  /*03f0*/  LDG.E.64 R4, desc[UR4][R14.64] ;  /* 0x000000040e047981 */ /* 0x000ea2000c1e1b00 */
[----:B---3--:R-:W-:-:S05]  /*0400*/  IMAD.WIDE R16, R3, 0x8, R6 ;  /* 0x0000000803107825 */ /* 0x008fca00078e0206 */
[----:B------:R-:W2:Y:S01]  /*0410*/  LDG.E.64 R6, desc[UR4][R16.64] ;  /* 0x0000000410067981 */ /* 0x000ea2000c1e1b00 */
[----:B------:R-:W-:-:S04]  /*0420*/  IMAD.WIDE R10, R0, 0x8, R16 ;  /* 0x00000008000a7825 */ /* 0x000fc800078e0210 */
[----:B-1----:R-:W-:Y:S01]  /*0430*/  IMAD.WIDE R22, R3, 0x8, R8 ;  /* 0x0000000803167825 */ /* 0x002fe200078e0208 */
[----:B--2---:R-:W-:-:S03]  /*0440*/  DADD R4, R4, -R6 ;  /* 0x0000000004047229 */ /* 0x004fc60000000806 */
[----:B------:R-:W-:-:S04]  /*0450*/  IMAD.WIDE R6, R0, 0x8, R14 ;  /* 0x0000000800067825 */ /* 0x000fc800078e020e */
[----:B------:R0:W-:Y:S04]  /*0460*/  STG.E.64 desc[UR4][R22.64], R4 ;  /* 0x0000000416007986 */ /* 0x0001e8000c101b04 */
[----:B------:R-:W2:Y:S04]  /*0470*/  LDG.E.64 R8, desc[UR4][R6.64] ;  /* 0x0000000406087981 */ /* 0x000ea8000c1e1b00 */
[----:B------:R-:W2:Y:S01]  /*0480*/  LDG.E.64 R12, desc[UR4][R10.64] ;  /* 0x000000040a0c7981 */ /* 0x000ea2000c1e1b00 */
[----:B------:R-:W-:-:S04]  /*0490*/  IMAD.WIDE R14, R0, 0x8, R6 ;  /* 0x00000008000e7825 */ /* 0x000fc800078e0206 */
[----:B------:R-:W-:Y:S01]  /*04a0*/  IMAD.WIDE R18, R0, 0x8, R10 ;  /* 0x0000000800127825 */ /* 0x000fe200078e020a */
[----:B--2---:R-:W-:-:S03]  /*04b0*/  DADD R8, R8, -R12 ;  /* 0x0000000008087229 */ /* 0x004fc6000000080c */
[----:B------:R-:W-:-:S05]  /*04c0*/  IMAD.WIDE R12, R0, 0x8, R22 ;  /* 0x00000008000c7825 */ /* 0x000fca00078e0216 */
[----:B------:R1:W-:Y:S04]  /*04d0*/  STG.E.64 desc[UR4][R12.64], R8 ;  /* 0x000000080c007986 */ /* 0x0003e8000c101b04 */
[----:B------:R-:W2:Y:S04]  /*04e0*/  LDG.E.64 R16, desc[UR4][R14.64] ;  /* 0x000000040e107981 */ /* 0x000ea8000c1e1b00 */
[----:B------:R-:W2:Y:S01]  /*04f0*/  LDG.E.64 R20, desc[UR4][R18.64] ;  /* 0x0000000412147981 */ /* 0x000ea2000c1e1b00 */
[----:B0-----:R-:W-:-:S04]  /*0500*/  IMAD.WIDE R4, R0, 0x8, R12 ;  /* 0x0000000800047825 */ /* 0x001fc800078e020c */
[----:B------:R-:W-:-:S04]  /*0510*/  IMAD.WIDE R6, R0, 0x8, R14 ;  /* 0x0000000800067825 */ /* 0x000fc800078e020e */
[----:B------:R-:W-:Y:S01]  /*0520*/  IMAD.WIDE R10, R0, 0x8, R18 ;  /* 0x00000008000a7825 */ /* 0x000fe200078e0212 */
[----:B--2---:R-:W-:-:S07]  /*0530*/  DADD R16, R16, -R20 ;  /* 0x0000000010107229 */ /* 0x004fce0000000814 */
[----:B------:R0:W-:Y:S04]  /*0540*/  STG.E.64 desc[UR4][R4.64], R16 ;  /* 0x0000001004007986 */ /* 0x0001e8000c101b04 */
[----:B------:R-:W2:Y:S04]  /*0550*/  LDG.E.64 R6, desc[UR4][R6.64] ;  /* 0x0000000406067981 */ /* 0x000ea8000c1e1b00 */
[----:B------:R-:W2:Y:S01]  /*0560*/  LDG.E.64 R10, desc[UR4][R10.64] ;  /* 0x000000040a0a7981 */ /* 0x000ea2000c1e1b00 */
[C---:B-1----:R-:W-:Y:S01]  /*0570*/  IMAD.WIDE R8, R0.reuse, 0x8, R4 ;  /* 0x0000000800087825 */ /* 0x042fe200078e0204 */
[----:B------:R-:W-:-:S04]  /*0580*/  LEA R3, R0, R3, 0x2 ;  /* 0x0000000300037211 */ /* 0x000fc800078e10ff */
[----:B------:R-:W-:Y:S01]  /*0590*/  ISETP.GE.AND P0, PT, R3, UR6, PT ;  /* 0x0000000603007c0c */ /* 0x000fe2000bf06270 */
[----:B--2---:R-:W-:-:S07]  /*05a0*/  DADD R20, R6, -R10 ;  /* 0x0000000006147229 */ /* 0x004fce000000080a */
[----:B------:R0:W-:Y:S05]  /*05b0*/  STG.E.64 desc[UR4][R8.64], R20 ;  /* 0x0000001408007986 */ /* 0x0001ea000c101b04 */
[----:B------:R-:W-:Y:S05]  /*05c0*/  @!P0 BRA `(.L_x_3) ;  /* 0xfffffffc00788947 */ /* 0x000fea000383ffff */
[----:B------:R-:W-:Y:S05]  /*05d0*/  EXIT ;  /* 0x000000000000794d */ /* 0x000fea0003800000 */
.L_x_4:
[----:B------:R-:W-:-:S00]  /*05e0*/  BRA `(.L_x_4) ;  /* 0xfffffffc00fc7947 */ /* 0x000fc0000383ffff */
[----:B------:R-:W-:-:S00]  /*05f0*/  NOP ;  /* 0x0000000000007918 */ /* 0x000fc00000000000 */
        /* <DEDUP_REMOVED lines=8> */
.L_x_5:


//--------------------- .nv.shared.reserved.0     --------------------------
	.section	.nv.shared.reserved.0,"aw",@nobits
	.weak		__nv_reservedSMEM_offset_0_alias
	.size		__nv_reservedSMEM_offset_0_alias, 0, 64
	.other		__nv_reservedSMEM_offset_0_alias,@"STO_CUDA_RESERVED_SHARED STV_DEFAULT"
__nv_reservedSMEM_offset_0_alias:
	.zero		0
	.zero		64


//--------------------- .nv.constant0._Z10diffVectorPdS_S_i --------------------------
	.section	.nv.constant0._Z10diffVectorPdS_S_i,"a",@progbits
	.sectionflags	@""
	.align	4
.nv.constant0._Z10diffVectorPdS_S_i:
	.zero		924


//--------------------- SYMBOLS --------------------------

	.type		.nv.reservedSmem.offset0,@object
	.size		.nv.reservedSmem.offset0,0x4
